//
// Generated by NVIDIA NVVM Compiler
//
// Compiler Build ID: CL-36424714
// Cuda compilation tools, release 13.0, V13.0.88
// Based on NVVM 20.0.0
//

.version 9.0
.target sm_100
.address_size 64

	// .globl	_Z15cuda_vector_addPfS_S_i

.visible .entry _Z15cuda_vector_addPfS_S_i(
	.param .u64 .ptr .align 1 _Z15cuda_vector_addPfS_S_i_param_0,
	.param .u64 .ptr .align 1 _Z15cuda_vector_addPfS_S_i_param_1,
	.param .u64 .ptr .align 1 _Z15cuda_vector_addPfS_S_i_param_2,
	.param .u32 _Z15cuda_vector_addPfS_S_i_param_3
)
{
	.reg .pred 	%p<10>;
	.reg .b32 	%r<23>;
	.reg .b32 	%f<88>;
	.reg .b64 	%rd<40>;

	ld.param.u64 	%rd22, [_Z15cuda_vector_addPfS_S_i_param_0];
	ld.param.u64 	%rd23, [_Z15cuda_vector_addPfS_S_i_param_1];
	ld.param.u64 	%rd24, [_Z15cuda_vector_addPfS_S_i_param_2];
	ld.param.u32 	%r16, [_Z15cuda_vector_addPfS_S_i_param_3];
	cvta.to.global.u64 	%rd1, %rd22;
	cvta.to.global.u64 	%rd2, %rd24;
	cvta.to.global.u64 	%rd3, %rd23;
	setp.lt.s32 	%p1, %r16, 1;
	@%p1 bra 	$L__BB0_13;
	and.b32  	%r1, %r16, 15;
	setp.lt.u32 	%p2, %r16, 16;
	mov.b32 	%r20, 0;
	@%p2 bra 	$L__BB0_4;
	and.b32  	%r20, %r16, 2147483632;
	neg.s32 	%r18, %r20;
	add.s64 	%rd36, %rd3, 32;
	add.s64 	%rd35, %rd2, 32;
	add.s64 	%rd34, %rd1, 32;
$L__BB0_3:
	.pragma "nounroll";
	ld.global.f32 	%f1, [%rd36+-32];
	ld.global.f32 	%f2, [%rd35+-32];
	add.f32 	%f3, %f1, %f2;
	st.global.f32 	[%rd34+-32], %f3;
	ld.global.f32 	%f4, [%rd36+-28];
	ld.global.f32 	%f5, [%rd35+-28];
	add.f32 	%f6, %f4, %f5;
	st.global.f32 	[%rd34+-28], %f6;
	ld.global.f32 	%f7, [%rd36+-24];
	ld.global.f32 	%f8, [%rd35+-24];
	add.f32 	%f9, %f7, %f8;
	st.global.f32 	[%rd34+-24], %f9;
	ld.global.f32 	%f10, [%rd36+-20];
	ld.global.f32 	%f11, [%rd35+-20];
	add.f32 	%f12, %f10, %f11;
	st.global.f32 	[%rd34+-20], %f12;
	ld.global.f32 	%f13, [%rd36+-16];
	ld.global.f32 	%f14, [%rd35+-16];
	add.f32 	%f15, %f13, %f14;
	st.global.f32 	[%rd34+-16], %f15;
	ld.global.f32 	%f16, [%rd36+-12];
	ld.global.f32 	%f17, [%rd35+-12];
	add.f32 	%f18, %f16, %f17;
	st.global.f32 	[%rd34+-12], %f18;
	ld.global.f32 	%f19, [%rd36+-8];
	ld.global.f32 	%f20, [%rd35+-8];
	add.f32 	%f21, %f19, %f20;
	st.global.f32 	[%rd34+-8], %f21;
	ld.global.f32 	%f22, [%rd36+-4];
	ld.global.f32 	%f23, [%rd35+-4];
	add.f32 	%f24, %f22, %f23;
	st.global.f32 	[%rd34+-4], %f24;
	ld.global.f32 	%f25, [%rd36];
	ld.global.f32 	%f26, [%rd35];
	add.f32 	%f27, %f25, %f26;
	st.global.f32 	[%rd34], %f27;
	ld.global.f32 	%f28, [%rd36+4];
	ld.global.f32 	%f29, [%rd35+4];
	add.f32 	%f30, %f28, %f29;
	st.global.f32 	[%rd34+4], %f30;
	ld.global.f32 	%f31, [%rd36+8];
	ld.global.f32 	%f32, [%rd35+8];
	add.f32 	%f33, %f31, %f32;
	st.global.f32 	[%rd34+8], %f33;
	ld.global.f32 	%f34, [%rd36+12];
	ld.global.f32 	%f35, [%rd35+12];
	add.f32 	%f36, %f34, %f35;
	st.global.f32 	[%rd34+12], %f36;
	ld.global.f32 	%f37, [%rd36+16];
	ld.global.f32 	%f38, [%rd35+16];
	add.f32 	%f39, %f37, %f38;
	st.global.f32 	[%rd34+16], %f39;
	ld.global.f32 	%f40, [%rd36+20];
	ld.global.f32 	%f41, [%rd35+20];
	add.f32 	%f42, %f40, %f41;
	st.global.f32 	[%rd34+20], %f42;
	ld.global.f32 	%f43, [%rd36+24];
	ld.global.f32 	%f44, [%rd35+24];
	add.f32 	%f45, %f43, %f44;
	st.global.f32 	[%rd34+24], %f45;
	ld.global.f32 	%f46, [%rd36+28];
	ld.global.f32 	%f47, [%rd35+28];
	add.f32 	%f48, %f46, %f47;
	st.global.f32 	[%rd34+28], %f48;
	add.s32 	%r18, %r18, 16;
	add.s64 	%rd36, %rd36, 64;
	add.s64 	%rd35, %rd35, 64;
	add.s64 	%rd34, %rd34, 64;
	setp.ne.s32 	%p3, %r18, 0;
	@%p3 bra 	$L__BB0_3;
$L__BB0_4:
	setp.eq.s32 	%p4, %r1, 0;
	@%p4 bra 	$L__BB0_13;
	and.b32  	%r7, %r16, 7;
	setp.lt.u32 	%p5, %r1, 8;
	@%p5 bra 	$L__BB0_7;
	mul.wide.u32 	%rd25, %r20, 4;
	add.s64 	%rd26, %rd3, %rd25;
	ld.global.f32 	%f49, [%rd26];
	add.s64 	%rd27, %rd2, %rd25;
	ld.global.f32 	%f50, [%rd27];
	add.f32 	%f51, %f49, %f50;
	add.s64 	%rd28, %rd1, %rd25;
	st.global.f32 	[%rd28], %f51;
	ld.global.f32 	%f52, [%rd26+4];
	ld.global.f32 	%f53, [%rd27+4];
	add.f32 	%f54, %f52, %f53;
	st.global.f32 	[%rd28+4], %f54;
	ld.global.f32 	%f55, [%rd26+8];
	ld.global.f32 	%f56, [%rd27+8];
	add.f32 	%f57, %f55, %f56;
	st.global.f32 	[%rd28+8], %f57;
	ld.global.f32 	%f58, [%rd26+12];
	ld.global.f32 	%f59, [%rd27+12];
	add.f32 	%f60, %f58, %f59;
	st.global.f32 	[%rd28+12], %f60;
	ld.global.f32 	%f61, [%rd26+16];
	ld.global.f32 	%f62, [%rd27+16];
	add.f32 	%f63, %f61, %f62;
	st.global.f32 	[%rd28+16], %f63;
	ld.global.f32 	%f64, [%rd26+20];
	ld.global.f32 	%f65, [%rd27+20];
	add.f32 	%f66, %f64, %f65;
	st.global.f32 	[%rd28+20], %f66;
	ld.global.f32 	%f67, [%rd26+24];
	ld.global.f32 	%f68, [%rd27+24];
	add.f32 	%f69, %f67, %f68;
	st.global.f32 	[%rd28+24], %f69;
	ld.global.f32 	%f70, [%rd26+28];
	ld.global.f32 	%f71, [%rd27+28];
	add.f32 	%f72, %f70, %f71;
	st.global.f32 	[%rd28+28], %f72;
	add.s32 	%r20, %r20, 8;
$L__BB0_7:
	setp.eq.s32 	%p6, %r7, 0;
	@%p6 bra 	$L__BB0_13;
	and.b32  	%r10, %r16, 3;
	setp.lt.u32 	%p7, %r7, 4;
	@%p7 bra 	$L__BB0_10;
	mul.wide.u32 	%rd29, %r20, 4;
	add.s64 	%rd30, %rd3, %rd29;
	ld.global.f32 	%f73, [%rd30];
	add.s64 	%rd31, %rd2, %rd29;
	ld.global.f32 	%f74, [%rd31];
	add.f32 	%f75, %f73, %f74;
	add.s64 	%rd32, %rd1, %rd29;
	st.global.f32 	[%rd32], %f75;
	ld.global.f32 	%f76, [%rd30+4];
	ld.global.f32 	%f77, [%rd31+4];
	add.f32 	%f78, %f76, %f77;
	st.global.f32 	[%rd32+4], %f78;
	ld.global.f32 	%f79, [%rd30+8];
	ld.global.f32 	%f80, [%rd31+8];
	add.f32 	%f81, %f79, %f80;
	st.global.f32 	[%rd32+8], %f81;
	ld.global.f32 	%f82, [%rd30+12];
	ld.global.f32 	%f83, [%rd31+12];
	add.f32 	%f84, %f82, %f83;
	st.global.f32 	[%rd32+12], %f84;
	add.s32 	%r20, %r20, 4;
$L__BB0_10:
	setp.eq.s32 	%p8, %r10, 0;
	@%p8 bra 	$L__BB0_13;
	mul.wide.u32 	%rd33, %r20, 4;
	add.s64 	%rd39, %rd1, %rd33;
	add.s64 	%rd38, %rd2, %rd33;
	add.s64 	%rd37, %rd3, %rd33;
	neg.s32 	%r22, %r10;
$L__BB0_12:
	.pragma "nounroll";
	ld.global.f32 	%f85, [%rd37];
	ld.global.f32 	%f86, [%rd38];
	add.f32 	%f87, %f85, %f86;
	st.global.f32 	[%rd39], %f87;
	add.s64 	%rd39, %rd39, 4;
	add.s64 	%rd38, %rd38, 4;
	add.s64 	%rd37, %rd37, 4;
	add.s32 	%r22, %r22, 1;
	setp.ne.s32 	%p9, %r22, 0;
	@%p9 bra 	$L__BB0_12;
$L__BB0_13:
	ret;

}


// ===== COMPILED SASS (sm_100) =====

	.target	sm_100

	.elftype	@"ET_EXEC"


//--------------------- .note.nv.tkinfo           --------------------------
	.section	.note.nv.tkinfo,"",@"SHT_NOTE"
	.sectionflags	@"SHF_NOTE_NV_TKINFO"
	.tkinfo
        /*0018*/ 	.word	0x00000002
        /*0030*/ 	.string	""
        /*0030*/ 	.string	"ptxas"
        /*0030*/ 	.string	"Cuda compilation tools, release 13.0, V13.0.88"
        /*0030*/ 	.string	"Build cuda_13.0.r13.0/compiler.36424714_0"
        /*0030*/ 	.string	"-arch sm_100 -m 64 "



//--------------------- .note.nv.cuinfo           --------------------------
	.section	.note.nv.cuinfo,"",@"SHT_NOTE"
	.sectionflags	@"SHF_NOTE_NV_CUINFO"
        /*0018*/ 	.short	0x0002
        /*001a*/ 	.short	0x0064
        /*001c*/ 	.short	0x0082
	.zero		2


//--------------------- .nv.info                  --------------------------
	.section	.nv.info,"",@"SHT_CUDA_INFO"
	.align	4


	//----- nvinfo : EIATTR_REGCOUNT
	.align		4
        /*0000*/ 	.byte	0x04, 0x2f
        /*0002*/ 	.short	(.L_1 - .L_0)
	.align		4
.L_0:
        /*0004*/ 	.word	index@(_Z15cuda_vector_addPfS_S_i)
        /*0008*/ 	.word	0x00000014


	//----- nvinfo : EIATTR_FRAME_SIZE
	.align		4
.L_1:
        /*000c*/ 	.byte	0x04, 0x11
        /*000e*/ 	.short	(.L_3 - .L_2)
	.align		4
.L_2:
        /*0010*/ 	.word	index@(_Z15cuda_vector_addPfS_S_i)
        /*0014*/ 	.word	0x00000000


	//----- nvinfo : EIATTR_MIN_STACK_SIZE
	.align		4
.L_3:
        /*0018*/ 	.byte	0x04, 0x12
        /*001a*/ 	.short	(.L_5 - .L_4)
	.align		4
.L_4:
        /*001c*/ 	.word	index@(_Z15cuda_vector_addPfS_S_i)
        /*0020*/ 	.word	0x00000000
.L_5:


//--------------------- .nv.compat                --------------------------
	.section	.nv.compat,"",@"SHT_CUDA_COMPAT_INFO"
	.align	4
        /*0000*/ 	.byte	0x02, 0x09, 0x00, 0x00, 0x02, 0x02, 0x01, 0x00, 0x02, 0x05, 0x05, 0x00, 0x03, 0x07, 0x01, 0x01
        /*0010*/ 	.byte	0x02, 0x03, 0x00, 0x00, 0x02, 0x06, 0x01, 0x00, 0x04, 0x0b, 0x08, 0x00, 0x09, 0x00, 0x00, 0x00
        /*0020*/ 	.byte	0x00, 0x00, 0x00, 0x00


//--------------------- .nv.info._Z15cuda_vector_addPfS_S_i --------------------------
	.section	.nv.info._Z15cuda_vector_addPfS_S_i,"",@"SHT_CUDA_INFO"
	.sectionflags	@""
	.align	4


	//----- nvinfo : EIATTR_CUDA_API_VERSION
	.align		4
        /*0000*/ 	.byte	0x04, 0x37
        /*0002*/ 	.short	(.L_7 - .L_6)
.L_6:
        /*0004*/ 	.word	0x00000082


	//----- nvinfo : EIATTR_KPARAM_INFO
	.align		4
.L_7:
        /*0008*/ 	.byte	0x04, 0x17
        /*000a*/ 	.short	(.L_9 - .L_8)
.L_8:
        /*000c*/ 	.word	0x00000000
        /*0010*/ 	.short	0x0003
        /*0012*/ 	.short	0x0018
        /*0014*/ 	.byte	0x00, 0xf0, 0x11, 0x00


	//----- nvinfo : EIATTR_KPARAM_INFO
	.align		4
.L_9:
        /*0018*/ 	.byte	0x04, 0x17
        /*001a*/ 	.short	(.L_11 - .L_10)
.L_10:
        /*001c*/ 	.word	0x00000000
        /*0020*/ 	.short	0x0002
        /*0022*/ 	.short	0x0010
        /*0024*/ 	.byte	0x00, 0xf5, 0x21, 0x00


	//----- nvinfo : EIATTR_KPARAM_INFO
	.align		4
.L_11:
        /*0028*/ 	.byte	0x04, 0x17
        /*002a*/ 	.short	(.L_13 - .L_12)
.L_12:
        /*002c*/ 	.word	0x00000000
        /*0030*/ 	.short	0x0001
        /*0032*/ 	.short	0x0008
        /*0034*/ 	.byte	0x00, 0xf5, 0x21, 0x00


	//----- nvinfo : EIATTR_KPARAM_INFO
	.align		4
.L_13:
        /*0038*/ 	.byte	0x04, 0x17
        /*003a*/ 	.short	(.L_15 - .L_14)
.L_14:
        /*003c*/ 	.word	0x00000000
        /*0040*/ 	.short	0x0000
        /*0042*/ 	.short	0x0000
        /*0044*/ 	.byte	0x00, 0xf5, 0x21, 0x00


	//----- nvinfo : EIATTR_SPARSE_MMA_MASK
	.align		4
.L_15:
        /*0048*/ 	.byte	0x03, 0x50
        /*004a*/ 	.short	0x0000


	//----- nvinfo : EIATTR_MAXREG_COUNT
	.align		4
        /*004c*/ 	.byte	0x03, 0x1b
        /*004e*/ 	.short	0x00ff


	//----- nvinfo : EIATTR_MERCURY_ISA_VERSION
	.align		4
        /*0050*/ 	.byte	0x03, 0x5f
        /*0052*/ 	.short	0x0101


	//----- nvinfo : EIATTR_VRC_CTA_INIT_COUNT
	.align		4
        /*0054*/ 	.byte	0x02, 0x4a
	.zero		1
	.zero		1


	//----- nvinfo : EIATTR_EXIT_INSTR_OFFSETS
	.align		4
        /*0058*/ 	.byte	0x04, 0x1c
        /*005a*/ 	.short	(.L_17 - .L_16)


	//   ....[0]....
.L_16:
        /*005c*/ 	.word	0x00000030


	//   ....[1]....
        /*0060*/ 	.word	0x00000680


	//   ....[2]....
        /*0064*/ 	.word	0x00000940


	//   ....[3]....
        /*0068*/ 	.word	0x00000b00


	//   ....[4]....
        /*006c*/ 	.word	0x00000ce0


	//----- nvinfo : EIATTR_CBANK_PARAM_SIZE
	.align		4
.L_17:
        /*0070*/ 	.byte	0x03, 0x19
        /*0072*/ 	.short	0x001c


	//----- nvinfo : EIATTR_PARAM_CBANK
	.align		4
        /*0074*/ 	.byte	0x04, 0x0a
        /*0076*/ 	.short	(.L_19 - .L_18)
	.align		4
.L_18:
        /*0078*/ 	.word	index@(.nv.constant0._Z15cuda_vector_addPfS_S_i)
        /*007c*/ 	.short	0x0380
        /*007e*/ 	.short	0x001c


	//----- nvinfo : EIATTR_SW_WAR
	.align		4
.L_19:
        /*0080*/ 	.byte	0x04, 0x36
        /*0082*/ 	.short	(.L_21 - .L_20)
.L_20:
        /*0084*/ 	.word	0x00000008
.L_21:


//--------------------- .nv.callgraph             --------------------------
	.section	.nv.callgraph,"",@"SHT_CUDA_CALLGRAPH"
	.align	4
	.sectionentsize	8
	.align		4
        /*0000*/ 	.word	0x00000000
	.align		4
        /*0004*/ 	.word	0xffffffff
	.align		4
        /*0008*/ 	.word	0x00000000
	.align		4
        /*000c*/ 	.word	0xfffffffe
	.align		4
        /*0010*/ 	.word	0x00000000
	.align		4
        /*0014*/ 	.word	0xfffffffd
	.align		4
        /*0018*/ 	.word	0x00000000
	.align		4
        /*001c*/ 	.word	0xfffffffc


//--------------------- .text._Z15cuda_vector_addPfS_S_i --------------------------
	.section	.text._Z15cuda_vector_addPfS_S_i,"ax",@progbits
	.align	128
        .global         _Z15cuda_vector_addPfS_S_i
        .type           _Z15cuda_vector_addPfS_S_i,@function
        .size           _Z15cuda_vector_addPfS_S_i,(.L_x_6 - _Z15cuda_vector_addPfS_S_i)
        .other          _Z15cuda_vector_addPfS_S_i,@"STO_CUDA_ENTRY STV_DEFAULT"
_Z15cuda_vector_addPfS_S_i:
.text._Z15cuda_vector_addPfS_S_i:
[----:B------:R-:W-:Y:S08]  /*0000*/  LDC R1, c[0x0][0x37c] ;  /* 0x0000df00ff017b82 */ /* 0x000ff00000000800 */
[----:B------:R-:W0:Y:S02]  /*0010*/  LDC R2, c[0x0][0x398] ;  /* 0x0000e600ff027b82 */ /* 0x000e240000000800 */
[----:B0-----:R-:W-:-:S13]  /*0020*/  ISETP.GE.AND P0, PT, R2, 0x1, PT ;  /* 0x000000010200780c */ /* 0x001fda0003f06270 */
[----:B------:R-:W-:Y:S05]  /*0030*/  @!P0 EXIT ;  /* 0x000000000000894d */ /* 0x000fea0003800000 */
[C---:B------:R-:W-:Y:S01]  /*0040*/  ISETP.GE.U32.AND P1, PT, R2.reuse, 0x10, PT ;  /* 0x000000100200780c */ /* 0x040fe20003f26070 */
[----:B------:R-:W0:Y:S01]  /*0050*/  LDCU.64 UR10, c[0x0][0x358] ;  /* 0x00006b00ff0a77ac */ /* 0x000e220008000a00 */
[----:B------:R-:W-:Y:S01]  /*0060*/  LOP3.LUT R12, R2, 0xf, RZ, 0xc0, !PT ;  /* 0x0000000f020c7812 */ /* 0x000fe200078ec0ff */
[----:B------:R-:W-:-:S03]  /*0070*/  HFMA2 R0, -RZ, RZ, 0, 0 ;  /* 0x00000000ff007431 */ /* 0x000fc600000001ff */
[----:B------:R-:W-:-:S07]  /*0080*/  ISETP.NE.AND P0, PT, R12, RZ, PT ;  /* 0x000000ff0c00720c */ /* 0x000fce0003f05270 */
[----:B------:R-:W-:Y:S06]  /*0090*/  @!P1 BRA `(.L_x_0) ;  /* 0x0000000400789947 */ /* 0x000fec0003800000 */
[----:B------:R-:W1:Y:S01]  /*00a0*/  LDCU.128 UR12, c[0x0][0x380] ;  /* 0x00007000ff0c77ac */ /* 0x000e620008000c00 */
[----:B------:R-:W-:Y:S01]  /*00b0*/  LOP3.LUT R0, R2, 0x7ffffff0, RZ, 0xc0, !PT ;  /* 0x7ffffff002007812 */ /* 0x000fe200078ec0ff */
[----:B------:R-:W2:Y:S03]  /*00c0*/  LDCU.64 UR6, c[0x0][0x390] ;  /* 0x00007200ff0677ac */ /* 0x000ea60008000a00 */
[----:B------:R-:W-:Y:S01]  /*00d0*/  IADD3 R3, PT, PT, -R0, RZ, RZ ;  /* 0x000000ff00037210 */ /* 0x000fe20007ffe1ff */
[----:B-1----:R-:W-:Y:S02]  /*00e0*/  UIADD3 UR8, UP0, UPT, UR14, 0x20, URZ ;  /* 0x000000200e087890 */ /* 0x002fe4000ff1e0ff */
[----:B------:R-:W-:Y:S02]  /*00f0*/  UIADD3 UR4, UP2, UPT, UR12, 0x20, URZ ;  /* 0x000000200c047890 */ /* 0x000fe4000ff5e0ff */
[----:B--2---:R-:W-:-:S02]  /*0100*/  UIADD3 UR6, UP1, UPT, UR6, 0x20, URZ ;  /* 0x0000002006067890 */ /* 0x004fc4000ff3e0ff */
[----:B------:R-:W-:Y:S01]  /*0110*/  UIADD3.X UR9, UPT, UPT, URZ, UR15, URZ, UP0, !UPT ;  /* 0x0000000fff097290 */ /* 0x000fe200087fe4ff */
[----:B------:R-:W-:Y:S01]  /*0120*/  MOV R16, UR8 ;  /* 0x0000000800107c02 */ /* 0x000fe20008000f00 */
[----:B------:R-:W-:Y:S01]  /*0130*/  UIADD3.X UR5, UPT, UPT, URZ, UR13, URZ, UP2, !UPT ;  /* 0x0000000dff057290 */ /* 0x000fe200097fe4ff */
[----:B------:R-:W-:Y:S01]  /*0140*/  MOV R10, UR4 ;  /* 0x00000004000a7c02 */ /* 0x000fe20008000f00 */
[----:B------:R-:W-:Y:S01]  /*0150*/  UIADD3.X UR7, UPT, UPT, URZ, UR7, URZ, UP1, !UPT ;  /* 0x00000007ff077290 */ /* 0x000fe20008ffe4ff */
[----:B------:R-:W-:Y:S01]  /*0160*/  IMAD.U32 R11, RZ, RZ, UR6 ;  /* 0x00000006ff0b7e24 */ /* 0x000fe2000f8e00ff */
[----:B------:R-:W-:Y:S02]  /*0170*/  MOV R5, UR9 ;  /* 0x0000000900057c02 */ /* 0x000fe40008000f00 */
[----:B------:R-:W-:Y:S02]  /*0180*/  IMAD.U32 R13, RZ, RZ, UR5 ;  /* 0x00000005ff0d7e24 */ /* 0x000fe4000f8e00ff */
[----:B------:R-:W-:-:S07]  /*0190*/  MOV R14, UR7 ;  /* 0x00000007000e7c02 */ /* 0x000fce0008000f00 */
.L_x_1:
[----:B------:R-:W-:Y:S02]  /*01a0*/  MOV R4, R16 ;  /* 0x0000001000047202 */ /* 0x000fe40000000f00 */
[----:B------:R-:W-:Y:S02]  /*01b0*/  MOV R6, R11 ;  /* 0x0000000b00067202 */ /* 0x000fe40000000f00 */
[----:B------:R-:W-:Y:S01]  /*01c0*/  MOV R7, R14 ;  /* 0x0000000e00077202 */ /* 0x000fe20000000f00 */
[----:B0-2---:R-:W2:Y:S04]  /*01d0*/  LDG.E R8, desc[UR10][R4.64+-0x20] ;  /* 0xffffe00a04087981 */ /* 0x005ea8000c1e1900 */
[----:B------:R-:W2:Y:S02]  /*01e0*/  LDG.E R9, desc[UR10][R6.64+-0x20] ;  /* 0xffffe00a06097981 */ /* 0x000ea4000c1e1900 */
[----:B--2---:R-:W-:Y:S01]  /*01f0*/  FADD R11, R8, R9 ;  /* 0x00000009080b7221 */ /* 0x004fe20000000000 */
[----:B------:R-:W-:Y:S01]  /*0200*/  IMAD.MOV.U32 R8, RZ, RZ, R10 ;  /* 0x000000ffff087224 */ /* 0x000fe200078e000a */
[----:B------:R-:W-:-:S05]  /*0210*/  MOV R9, R13 ;  /* 0x0000000d00097202 */ /* 0x000fca0000000f00 */
[----:B------:R0:W-:Y:S04]  /*0220*/  STG.E desc[UR10][R8.64+-0x20], R11 ;  /* 0xffffe00b08007986 */ /* 0x0001e8000c10190a */
[----:B------:R-:W2:Y:S04]  /*0230*/  LDG.E R10, desc[UR10][R4.64+-0x1c] ;  /* 0xffffe40a040a7981 */ /* 0x000ea8000c1e1900 */
[----:B------:R-:W2:Y:S02]  /*0240*/  LDG.E R13, desc[UR10][R6.64+-0x1c] ;  /* 0xffffe40a060d7981 */ /* 0x000ea4000c1e1900 */
[----:B--2---:R-:W-:-:S05]  /*0250*/  FADD R13, R10, R13 ;  /* 0x0000000d0a0d7221 */ /* 0x004fca0000000000 */
[----:B------:R1:W-:Y:S04]  /*0260*/  STG.E desc[UR10][R8.64+-0x1c], R13 ;  /* 0xffffe40d08007986 */ /* 0x0003e8000c10190a */
[----:B------:R-:W2:Y:S04]  /*0270*/  LDG.E R10, desc[UR10][R4.64+-0x18] ;  /* 0xffffe80a040a7981 */ /* 0x000ea8000c1e1900 */
[----:B------:R-:W2:Y:S02]  /*0280*/  LDG.E R15, desc[UR10][R6.64+-0x18] ;  /* 0xffffe80a060f7981 */ /* 0x000ea4000c1e1900 */
[----:B--2---:R-:W-:-:S05]  /*0290*/  FADD R15, R10, R15 ;  /* 0x0000000f0a0f7221 */ /* 0x004fca0000000000 */
[----:B------:R2:W-:Y:S04]  /*02a0*/  STG.E desc[UR10][R8.64+-0x18], R15 ;  /* 0xffffe80f08007986 */ /* 0x0005e8000c10190a */
[----:B------:R-:W3:Y:S04]  /*02b0*/  LDG.E R10, desc[UR10][R4.64+-0x14] ;  /* 0xffffec0a040a7981 */ /* 0x000ee8000c1e1900 */
[----:B------:R-:W3:Y:S02]  /*02c0*/  LDG.E R17, desc[UR10][R6.64+-0x14] ;  /* 0xffffec0a06117981 */ /* 0x000ee4000c1e1900 */
[----:B---3--:R-:W-:-:S05]  /*02d0*/  FADD R17, R10, R17 ;  /* 0x000000110a117221 */ /* 0x008fca0000000000 */
[----:B------:R3:W-:Y:S04]  /*02e0*/  STG.E desc[UR10][R8.64+-0x14], R17 ;  /* 0xffffec1108007986 */ /* 0x0007e8000c10190a */
[----:B------:R-:W4:Y:S04]  /*02f0*/  LDG.E R10, desc[UR10][R4.64+-0x10] ;  /* 0xfffff00a040a7981 */ /* 0x000f28000c1e1900 */
[----:B0-----:R-:W4:Y:S02]  /*0300*/  LDG.E R11, desc[UR10][R6.64+-0x10] ;  /* 0xfffff00a060b7981 */ /* 0x001f24000c1e1900 */
[----:B----4-:R-:W-:-:S05]  /*0310*/  FADD R11, R10, R11 ;  /* 0x0000000b0a0b7221 */ /* 0x010fca0000000000 */
[----:B------:R0:W-:Y:S04]  /*0320*/  STG.E desc[UR10][R8.64+-0x10], R11 ;  /* 0xfffff00b08007986 */ /* 0x0001e8000c10190a */
[----:B------:R-:W4:Y:S04]  /*0330*/  LDG.E R10, desc[UR10][R4.64+-0xc] ;  /* 0xfffff40a040a7981 */ /* 0x000f28000c1e1900 */
[----:B-1----:R-:W4:Y:S02]  /*0340*/  LDG.E R13, desc[UR10][R6.64+-0xc] ;  /* 0xfffff40a060d7981 */ /* 0x002f24000c1e1900 */
[----:B----4-:R-:W-:-:S05]  /*0350*/  FADD R13, R10, R13 ;  /* 0x0000000d0a0d7221 */ /* 0x010fca0000000000 */
[----:B------:R1:W-:Y:S04]  /*0360*/  STG.E desc[UR10][R8.64+-0xc], R13 ;  /* 0xfffff40d08007986 */ /* 0x0003e8000c10190a */
[----:B------:R-:W4:Y:S04]  /*0370*/  LDG.E R10, desc[UR10][R4.64+-0x8] ;  /* 0xfffff80a040a7981 */ /* 0x000f28000c1e1900 */
[----:B--2---:R-:W4:Y:S02]  /*0380*/  LDG.E R15, desc[UR10][R6.64+-0x8] ;  /* 0xfffff80a060f7981 */ /* 0x004f24000c1e1900 */
[----:B----4-:R-:W-:-:S05]  /*0390*/  FADD R15, R10, R15 ;  /* 0x0000000f0a0f7221 */ /* 0x010fca0000000000 */
[----:B------:R2:W-:Y:S04]  /*03a0*/  STG.E desc[UR10][R8.64+-0x8], R15 ;  /* 0xfffff80f08007986 */ /* 0x0005e8000c10190a */
[----:B------:R-:W4:Y:S04]  /*03b0*/  LDG.E R10, desc[UR10][R4.64+-0x4] ;  /* 0xfffffc0a040a7981 */ /* 0x000f28000c1e1900 */
[----:B---3--:R-:W4:Y:S02]  /*03c0*/  LDG.E R17, desc[UR10][R6.64+-0x4] ;  /* 0xfffffc0a06117981 */ /* 0x008f24000c1e1900 */
[----:B----4-:R-:W-:-:S05]  /*03d0*/  FADD R17, R10, R17 ;  /* 0x000000110a117221 */ /* 0x010fca0000000000 */
        /* <DEDUP_REMOVED lines=26> */
[----:B--2---:R-:W4:Y:S01]  /*0580*/  LDG.E R15, desc[UR10][R6.64+0x18] ;  /* 0x0000180a060f7981 */ /* 0x004f22000c1e1900 */
[----:B------:R-:W-:Y:S01]  /*0590*/  IADD3 R3, PT, PT, R3, 0x10, RZ ;  /* 0x0000001003037810 */ /* 0x000fe20007ffe0ff */
[----:B----4-:R-:W-:-:S05]  /*05a0*/  FADD R15, R10, R15 ;  /* 0x0000000f0a0f7221 */ /* 0x010fca0000000000 */
[----:B------:R2:W-:Y:S04]  /*05b0*/  STG.E desc[UR10][R8.64+0x18], R15 ;  /* 0x0000180f08007986 */ /* 0x0005e8000c10190a */
[----:B------:R4:W5:Y:S04]  /*05c0*/  LDG.E R10, desc[UR10][R4.64+0x1c] ;  /* 0x00001c0a040a7981 */ /* 0x000968000c1e1900 */
[----:B---3--:R-:W5:Y:S01]  /*05d0*/  LDG.E R17, desc[UR10][R6.64+0x1c] ;  /* 0x00001c0a06117981 */ /* 0x008f62000c1e1900 */
[----:B------:R-:W-:Y:S02]  /*05e0*/  ISETP.NE.AND P1, PT, R3, RZ, PT ;  /* 0x000000ff0300720c */ /* 0x000fe40003f25270 */
[----:B0-----:R-:W-:-:S02]  /*05f0*/  IADD3 R11, P3, PT, R6, 0x40, RZ ;  /* 0x00000040060b7810 */ /* 0x001fc40007f7e0ff */
[----:B------:R-:W-:-:S03]  /*0600*/  IADD3 R16, P2, PT, R4, 0x40, RZ ;  /* 0x0000004004107810 */ /* 0x000fc60007f5e0ff */
[----:B------:R-:W-:Y:S01]  /*0610*/  IMAD.X R14, RZ, RZ, R7, P3 ;  /* 0x000000ffff0e7224 */ /* 0x000fe200018e0607 */
[----:B----4-:R-:W-:Y:S01]  /*0620*/  IADD3.X R5, PT, PT, RZ, R5, RZ, P2, !PT ;  /* 0x00000005ff057210 */ /* 0x010fe200017fe4ff */
[----:B-----5:R-:W-:Y:S01]  /*0630*/  FADD R17, R10, R17 ;  /* 0x000000110a117221 */ /* 0x020fe20000000000 */
[----:B------:R-:W-:-:S04]  /*0640*/  IADD3 R10, P4, PT, R8, 0x40, RZ ;  /* 0x00000040080a7810 */ /* 0x000fc80007f9e0ff */
[----:B------:R2:W-:Y:S01]  /*0650*/  STG.E desc[UR10][R8.64+0x1c], R17 ;  /* 0x00001c1108007986 */ /* 0x0005e2000c10190a */
[----:B-1----:R-:W-:Y:S01]  /*0660*/  IADD3.X R13, PT, PT, RZ, R9, RZ, P4, !PT ;  /* 0x00000009ff0d7210 */ /* 0x002fe200027fe4ff */
[----:B------:R-:W-:Y:S07]  /*0670*/  @P1 BRA `(.L_x_1) ;  /* 0xfffffff800c81947 */ /* 0x000fee000383ffff */
.L_x_0:
[----:B0-----:R-:W-:Y:S05]  /*0680*/  @!P0 EXIT ;  /* 0x000000000000894d */ /* 0x001fea0003800000 */
[----:B------:R-:W-:Y:S02]  /*0690*/  ISETP.GE.U32.AND P0, PT, R12, 0x8, PT ;  /* 0x000000080c00780c */ /* 0x000fe40003f06070 */
[----:B------:R-:W-:-:S04]  /*06a0*/  LOP3.LUT R14, R2, 0x7, RZ, 0xc0, !PT ;  /* 0x00000007020e7812 */ /* 0x000fc800078ec0ff */
[----:B------:R-:W-:-:S07]  /*06b0*/  ISETP.NE.AND P1, PT, R14, RZ, PT ;  /* 0x000000ff0e00720c */ /* 0x000fce0003f25270 */
[----:B------:R-:W-:Y:S06]  /*06c0*/  @!P0 BRA `(.L_x_2) ;  /* 0x00000000009c8947 */ /* 0x000fec0003800000 */
[----:B------:R-:W0:Y:S08]  /*06d0*/  LDC.64 R4, c[0x0][0x388] ;  /* 0x0000e200ff047b82 */ /* 0x000e300000000a00 */
[----:B------:R-:W1:Y:S08]  /*06e0*/  LDC.64 R6, c[0x0][0x390] ;  /* 0x0000e400ff067b82 */ /* 0x000e700000000a00 */
[----:B--2---:R-:W2:Y:S01]  /*06f0*/  LDC.64 R8, c[0x0][0x380] ;  /* 0x0000e000ff087b82 */ /* 0x004ea20000000a00 */
[----:B0-----:R-:W-:-:S05]  /*0700*/  IMAD.WIDE.U32 R4, R0, 0x4, R4 ;  /* 0x0000000400047825 */ /* 0x001fca00078e0004 */
[----:B------:R-:W3:Y:S01]  /*0710*/  LDG.E R3, desc[UR10][R4.64] ;  /* 0x0000000a04037981 */ /* 0x000ee2000c1e1900 */
[----:B-1----:R-:W-:-:S05]  /*0720*/  IMAD.WIDE.U32 R6, R0, 0x4, R6 ;  /* 0x0000000400067825 */ /* 0x002fca00078e0006 */
[----:B------:R-:W3:Y:S01]  /*0730*/  LDG.E R10, desc[UR10][R6.64] ;  /* 0x0000000a060a7981 */ /* 0x000ee2000c1e1900 */
[----:B--2---:R-:W-:-:S04]  /*0740*/  IMAD.WIDE.U32 R8, R0, 0x4, R8 ;  /* 0x0000000400087825 */ /* 0x004fc800078e0008 */
[----:B---3--:R-:W-:-:S05]  /*0750*/  FADD R3, R3, R10 ;  /* 0x0000000a03037221 */ /* 0x008fca0000000000 */
        /* <DEDUP_REMOVED lines=13> */
[----:B0-----:R-:W4:Y:S04]  /*0830*/  LDG.E R3, desc[UR10][R4.64+0x10] ;  /* 0x0000100a04037981 */ /* 0x001f28000c1e1900 */
[----:B------:R-:W4:Y:S02]  /*0840*/  LDG.E R10, desc[UR10][R6.64+0x10] ;  /* 0x0000100a060a7981 */ /* 0x000f24000c1e1900 */
        /* <DEDUP_REMOVED lines=10> */
[----:B------:R-:W2:Y:S04]  /*08f0*/  LDG.E R10, desc[UR10][R4.64+0x1c] ;  /* 0x00001c0a040a7981 */ /* 0x000ea8000c1e1900 */
[----:B---3--:R-:W2:Y:S01]  /*0900*/  LDG.E R15, desc[UR10][R6.64+0x1c] ;  /* 0x00001c0a060f7981 */ /* 0x008ea2000c1e1900 */
[----:B------:R-:W-:Y:S01]  /*0910*/  IADD3 R0, PT, PT, R0, 0x8, RZ ;  /* 0x0000000800007810 */ /* 0x000fe20007ffe0ff */
[----:B--2---:R-:W-:-:S05]  /*0920*/  FADD R15, R10, R15 ;  /* 0x0000000f0a0f7221 */ /* 0x004fca0000000000 */
[----:B------:R0:W-:Y:S02]  /*0930*/  STG.E desc[UR10][R8.64+0x1c], R15 ;  /* 0x00001c0f08007986 */ /* 0x0001e4000c10190a */
.L_x_2:
[----:B------:R-:W-:Y:S05]  /*0940*/  @!P1 EXIT ;  /* 0x000000000000994d */ /* 0x000fea0003800000 */
[----:B------:R-:W-:Y:S02]  /*0950*/  ISETP.GE.U32.AND P0, PT, R14, 0x4, PT ;  /* 0x000000040e00780c */ /* 0x000fe40003f06070 */
[----:B------:R-:W-:-:S04]  /*0960*/  LOP3.LUT R2, R2, 0x3, RZ, 0xc0, !PT ;  /* 0x0000000302027812 */ /* 0x000fc800078ec0ff */
[----:B------:R-:W-:-:S07]  /*0970*/  ISETP.NE.AND P1, PT, R2, RZ, PT ;  /* 0x000000ff0200720c */ /* 0x000fce0003f25270 */
[----:B------:R-:W-:Y:S06]  /*0980*/  @!P0 BRA `(.L_x_3) ;  /* 0x00000000005c8947 */ /* 0x000fec0003800000 */
[----:B------:R-:W1:Y:S08]  /*0990*/  LDC.64 R4, c[0x0][0x388] ;  /* 0x0000e200ff047b82 */ /* 0x000e700000000a00 */
[----:B------:R-:W3:Y:S08]  /*09a0*/  LDC.64 R6, c[0x0][0x390] ;  /* 0x0000e400ff067b82 */ /* 0x000ef00000000a00 */
[----:B0-2---:R-:W0:Y:S01]  /*09b0*/  LDC.64 R8, c[0x0][0x380] ;  /* 0x0000e000ff087b82 */ /* 0x005e220000000a00 */
[----:B-1----:R-:W-:-:S05]  /*09c0*/  IMAD.WIDE.U32 R4, R0, 0x4, R4 ;  /* 0x0000000400047825 */ /* 0x002fca00078e0004 */
[----:B------:R-:W2:Y:S01]  /*09d0*/  LDG.E R3, desc[UR10][R4.64] ;  /* 0x0000000a04037981 */ /* 0x000ea2000c1e1900 */
[----:B---3--:R-:W-:-:S05]  /*09e0*/  IMAD.WIDE.U32 R6, R0, 0x4, R6 ;  /* 0x0000000400067825 */ /* 0x008fca00078e0006 */
[----:B------:R-:W2:Y:S01]  /*09f0*/  LDG.E R10, desc[UR10][R6.64] ;  /* 0x0000000a060a7981 */ /* 0x000ea2000c1e1900 */
[----:B0-----:R-:W-:-:S04]  /*0a00*/  IMAD.WIDE.U32 R8, R0, 0x4, R8 ;  /* 0x0000000400087825 */ /* 0x001fc800078e0008 */
[----:B--2---:R-:W-:-:S05]  /*0a10*/  FADD R3, R3, R10 ;  /* 0x0000000a03037221 */ /* 0x004fca0000000000 */
        /* <DEDUP_REMOVED lines=9> */
[----:B------:R-:W2:Y:S04]  /*0ab0*/  LDG.E R10, desc[UR10][R4.64+0xc] ;  /* 0x00000c0a040a7981 */ /* 0x000ea8000c1e1900 */
[----:B------:R-:W2:Y:S01]  /*0ac0*/  LDG.E R15, desc[UR10][R6.64+0xc] ;  /* 0x00000c0a060f7981 */ /* 0x000ea2000c1e1900 */
[----:B------:R-:W-:Y:S01]  /*0ad0*/  IADD3 R0, PT, PT, R0, 0x4, RZ ;  /* 0x0000000400007810 */ /* 0x000fe20007ffe0ff */
[----:B--2---:R-:W-:-:S05]  /*0ae0*/  FADD R15, R10, R15 ;  /* 0x0000000f0a0f7221 */ /* 0x004fca0000000000 */
[----:B------:R1:W-:Y:S02]  /*0af0*/  STG.E desc[UR10][R8.64+0xc], R15 ;  /* 0x00000c0f08007986 */ /* 0x0003e4000c10190a */
.L_x_3:
[----:B------:R-:W-:Y:S05]  /*0b00*/  @!P1 EXIT ;  /* 0x000000000000994d */ /* 0x000fea0003800000 */
[----:B------:R-:W3:Y:S08]  /*0b10*/  LDC.64 R4, c[0x0][0x380] ;  /* 0x0000e000ff047b82 */ /* 0x000ef00000000a00 */
[----:B------:R-:W4:Y:S08]  /*0b20*/  LDC.64 R6, c[0x0][0x390] ;  /* 0x0000e400ff067b82 */ /* 0x000f300000000a00 */
[----:B012---:R-:W0:Y:S01]  /*0b30*/  LDC.64 R8, c[0x0][0x388] ;  /* 0x0000e200ff087b82 */ /* 0x007e220000000a00 */
[----:B---3--:R-:W-:-:S04]  /*0b40*/  IMAD.WIDE.U32 R4, R0, 0x4, R4 ;  /* 0x0000000400047825 */ /* 0x008fc800078e0004 */
[----:B------:R-:W-:Y:S01]  /*0b50*/  IMAD.MOV.U32 R10, RZ, RZ, R4 ;  /* 0x000000ffff0a7224 */ /* 0x000fe200078e0004 */
[----:B------:R-:W-:Y:S01]  /*0b60*/  MOV R13, R5 ;  /* 0x00000005000d7202 */ /* 0x000fe20000000f00 */
[----:B----4-:R-:W-:-:S05]  /*0b70*/  IMAD.WIDE.U32 R6, R0, 0x4, R6 ;  /* 0x0000000400067825 */ /* 0x010fca00078e0006 */
[----:B------:R-:W-:Y:S01]  /*0b80*/  MOV R11, R7 ;  /* 0x00000007000b7202 */ /* 0x000fe20000000f00 */
[----:B0-----:R-:W-:Y:S01]  /*0b90*/  IMAD.WIDE.U32 R8, R0, 0x4, R8 ;  /* 0x0000000400087825 */ /* 0x001fe200078e0008 */
[----:B------:R-:W-:-:S07]  /*0ba0*/  IADD3 R0, PT, PT, -R2, RZ, RZ ;  /* 0x000000ff02007210 */ /* 0x000fce0007ffe1ff */
.L_x_4:
[----:B0-----:R-:W-:Y:S01]  /*0bb0*/  IMAD.MOV.U32 R2, RZ, RZ, R8 ;  /* 0x000000ffff027224 */ /* 0x001fe200078e0008 */
[----:B------:R-:W-:Y:S02]  /*0bc0*/  MOV R5, R11 ;  /* 0x0000000b00057202 */ /* 0x000fe40000000f00 */
[----:B------:R-:W-:Y:S02]  /*0bd0*/  MOV R3, R9 ;  /* 0x0000000900037202 */ /* 0x000fe40000000f00 */
[----:B------:R-:W-:-:S03]  /*0be0*/  MOV R4, R6 ;  /* 0x0000000600047202 */ /* 0x000fc60000000f00 */
[----:B------:R0:W2:Y:S04]  /*0bf0*/  LDG.E R2, desc[UR10][R2.64] ;  /* 0x0000000a02027981 */ /* 0x0000a8000c1e1900 */
[----:B------:R-:W2:Y:S01]  /*0c00*/  LDG.E R5, desc[UR10][R4.64] ;  /* 0x0000000a04057981 */ /* 0x000ea2000c1e1900 */
[----:B------:R-:W-:Y:S02]  /*0c10*/  IADD3 R0, PT, PT, R0, 0x1, RZ ;  /* 0x0000000100007810 */ /* 0x000fe40007ffe0ff */
[----:B------:R-:W-:Y:S02]  /*0c20*/  IADD3 R6, P2, PT, R6, 0x4, RZ ;  /* 0x0000000406067810 */ /* 0x000fe40007f5e0ff */
[----:B------:R-:W-:Y:S01]  /*0c30*/  ISETP.NE.AND P0, PT, R0, RZ, PT ;  /* 0x000000ff0000720c */ /* 0x000fe20003f05270 */
[----:B0-----:R-:W-:Y:S01]  /*0c40*/  IMAD.MOV.U32 R3, RZ, RZ, R13 ;  /* 0x000000ffff037224 */ /* 0x001fe200078e000d */
[----:B------:R-:W-:-:S02]  /*0c50*/  IADD3 R8, P3, PT, R8, 0x4, RZ ;  /* 0x0000000408087810 */ /* 0x000fc40007f7e0ff */
[----:B------:R-:W-:Y:S02]  /*0c60*/  IADD3.X R11, PT, PT, RZ, R11, RZ, P2, !PT ;  /* 0x0000000bff0b7210 */ /* 0x000fe400017fe4ff */
[----:B------:R-:W-:Y:S01]  /*0c70*/  IADD3.X R9, PT, PT, RZ, R9, RZ, P3, !PT ;  /* 0x00000009ff097210 */ /* 0x000fe20001ffe4ff */
[----:B--2---:R-:W-:Y:S01]  /*0c80*/  FADD R7, R2, R5 ;  /* 0x0000000502077221 */ /* 0x004fe20000000000 */
[----:B------:R-:W-:Y:S02]  /*0c90*/  MOV R2, R10 ;  /* 0x0000000a00027202 */ /* 0x000fe40000000f00 */
[----:B------:R-:W-:-:S03]  /*0ca0*/  IADD3 R10, P1, PT, R10, 0x4, RZ ;  /* 0x000000040a0a7810 */ /* 0x000fc60007f3e0ff */
[----:B------:R0:W-:Y:S01]  /*0cb0*/  STG.E desc[UR10][R2.64], R7 ;  /* 0x0000000702007986 */ /* 0x0001e2000c10190a */
[----:B------:R-:W-:Y:S01]  /*0cc0*/  IADD3.X R13, PT, PT, RZ, R13, RZ, P1, !PT ;  /* 0x0000000dff0d7210 */ /* 0x000fe20000ffe4ff */
[----:B------:R-:W-:Y:S08]  /*0cd0*/  @P0 BRA `(.L_x_4) ;  /* 0xfffffffc00b40947 */ /* 0x000ff0000383ffff */
[----:B------:R-:W-:Y:S05]  /*0ce0*/  EXIT ;  /* 0x000000000000794d */ /* 0x000fea0003800000 */
.L_x_5:
[----:B------:R-:W-:-:S00]  /*0cf0*/  BRA `(.L_x_5) ;  /* 0xfffffffc00fc7947 */ /* 0x000fc0000383ffff */
[----:B------:R-:W-:-:S00]  /*0d00*/  NOP ;  /* 0x0000000000007918 */ /* 0x000fc00000000000 */
[----:B------:R-:W-:-:S00]  /*0d10*/  NOP ;  /* 0x0000000000007918 */ /* 0x000fc00000000000 */
[----:B------:R-:W-:-:S00]  /*0d20*/  NOP ;  /* 0x0000000000007918 */ /* 0x000fc00000000000 */
[----:B------:R-:W-:-:S00]  /*0d30*/  NOP ;  /* 0x0000000000007918 */ /* 0x000fc00000000000 */
[----:B------:R-:W-:-:S00]  /*0d40*/  NOP ;  /* 0x0000000000007918 */ /* 0x000fc00000000000 */
[----:B------:R-:W-:-:S00]  /*0d50*/  NOP ;  /* 0x0000000000007918 */ /* 0x000fc00000000000 */
[----:B------:R-:W-:-:S00]  /*0d60*/  NOP ;  /* 0x0000000000007918 */ /* 0x000fc00000000000 */
[----:B------:R-:W-:-:S00]  /*0d70*/  NOP ;  /* 0x0000000000007918 */ /* 0x000fc00000000000 */
.L_x_6:


//--------------------- .nv.shared.reserved.0     --------------------------
	.section	.nv.shared.reserved.0,"aw",@nobits
	.weak		__nv_reservedSMEM_offset_0_alias
	.size		__nv_reservedSMEM_offset_0_alias, 0, 64
	.other		__nv_reservedSMEM_offset_0_alias,@"STO_CUDA_RESERVED_SHARED STV_DEFAULT"
__nv_reservedSMEM_offset_0_alias:
	.zero		0
	.zero		64


//--------------------- .nv.constant0._Z15cuda_vector_addPfS_S_i --------------------------
	.section	.nv.constant0._Z15cuda_vector_addPfS_S_i,"a",@progbits
	.sectionflags	@""
	.align	4
.nv.constant0._Z15cuda_vector_addPfS_S_i:
	.zero		924


//--------------------- SYMBOLS --------------------------

	.type		.nv.reservedSmem.offset0,@object
	.size		.nv.reservedSmem.offset0,0x4
